	.headerflags	@"EF_CUDA_TEXMODE_UNIFIED EF_CUDA_64BIT_ADDRESS EF_CUDA_ACCELERATORS EF_CUDA_SM90 EF_CUDA_VIRTUAL_SM(EF_CUDA_SM90)"
	.elftype	@"ET_EXEC"


//--------------------- .nv.info                  --------------------------
	.section	.nv.info,"",@"SHT_CUDA_INFO"
	.align	4


	//----- nvinfo : EIATTR_REGCOUNT
	.align		4
        /*0000*/ 	.byte	0x04, 0x2f
        /*0002*/ 	.short	(.L_1 - .L_0)
	.align		4
.L_0:
        /*0004*/ 	.word	index@(triton_poi_fused_cat_29)
        /*0008*/ 	.word	0x00000013


	//----- nvinfo : EIATTR_MIN_STACK_SIZE
	.align		4
.L_1:
        /*000c*/ 	.byte	0x04, 0x12
        /*000e*/ 	.short	(.L_3 - .L_2)
	.align		4
.L_2:
        /*0010*/ 	.word	index@(triton_poi_fused_cat_29)
        /*0014*/ 	.word	0x00000000


	//----- nvinfo : EIATTR_FRAME_SIZE
	.align		4
.L_3:
        /*0018*/ 	.byte	0x04, 0x11
        /*001a*/ 	.short	(.L_5 - .L_4)
	.align		4
.L_4:
        /*001c*/ 	.word	index@(triton_poi_fused_cat_29)
        /*0020*/ 	.word	0x00000000


	//----- nvinfo : EIATTR_MIN_STACK_SIZE
	.align		4
.L_5:
        /*0024*/ 	.byte	0x04, 0x12
        /*0026*/ 	.short	(.L_7 - .L_6)
	.align		4
.L_6:
        /*0028*/ 	.word	index@(triton_poi_fused_cat_29)
        /*002c*/ 	.word	0x00000000
.L_7:


//--------------------- .nv.info.triton_poi_fused_cat_29 --------------------------
	.section	.nv.info.triton_poi_fused_cat_29,"",@"SHT_CUDA_INFO"
	.sectionflags	@""
	.align	4


	//----- nvinfo : EIATTR_CUDA_API_VERSION
	.align		4
        /*0000*/ 	.byte	0x04, 0x37
        /*0002*/ 	.short	(.L_9 - .L_8)
.L_8:
        /*0004*/ 	.word	0x0000007c


	//----- nvinfo : EIATTR_KPARAM_INFO
	.align		4
.L_9:
        /*0008*/ 	.byte	0x04, 0x17
        /*000a*/ 	.short	(.L_11 - .L_10)
.L_10:
        /*000c*/ 	.word	0x00000000
        /*0010*/ 	.short	0x0004
        /*0012*/ 	.short	0x0020
        /*0014*/ 	.byte	0x00, 0xf0, 0x11, 0x00


	//----- nvinfo : EIATTR_KPARAM_INFO
	.align		4
.L_11:
        /*0018*/ 	.byte	0x04, 0x17
        /*001a*/ 	.short	(.L_13 - .L_12)
.L_12:
        /*001c*/ 	.word	0x00000000
        /*0020*/ 	.short	0x0003
        /*0022*/ 	.short	0x0018
        /*0024*/ 	.byte	0x00, 0xf4, 0x21, 0x00


	//----- nvinfo : EIATTR_KPARAM_INFO
	.align		4
.L_13:
        /*0028*/ 	.byte	0x04, 0x17
        /*002a*/ 	.short	(.L_15 - .L_14)
.L_14:
        /*002c*/ 	.word	0x00000000
        /*0030*/ 	.short	0x0002
        /*0032*/ 	.short	0x0010
        /*0034*/ 	.byte	0x00, 0xf4, 0x21, 0x00


	//----- nvinfo : EIATTR_KPARAM_INFO
	.align		4
.L_15:
        /*0038*/ 	.byte	0x04, 0x17
        /*003a*/ 	.short	(.L_17 - .L_16)
.L_16:
        /*003c*/ 	.word	0x00000000
        /*0040*/ 	.short	0x0001
        /*0042*/ 	.short	0x0008
        /*0044*/ 	.byte	0x00, 0xf4, 0x21, 0x00


	//----- nvinfo : EIATTR_KPARAM_INFO
	.align		4
.L_17:
        /*0048*/ 	.byte	0x04, 0x17
        /*004a*/ 	.short	(.L_19 - .L_18)
.L_18:
        /*004c*/ 	.word	0x00000000
        /*0050*/ 	.short	0x0000
        /*0052*/ 	.short	0x0000
        /*0054*/ 	.byte	0x00, 0xf4, 0x21, 0x00


	//----- nvinfo : EIATTR_SPARSE_MMA_MASK
	.align		4
.L_19:
        /*0058*/ 	.byte	0x03, 0x50
        /*005a*/ 	.short	0x0000


	//----- nvinfo : EIATTR_MAXREG_COUNT
	.align		4
        /*005c*/ 	.byte	0x03, 0x1b
        /*005e*/ 	.short	0x00ff


	//----- nvinfo : EIATTR_EXIT_INSTR_OFFSETS
	.align		4
        /*0060*/ 	.byte	0x04, 0x1c
        /*0062*/ 	.short	(.L_21 - .L_20)


	//   ....[0]....
.L_20:
        /*0064*/ 	.word	0x00000460


	//----- nvinfo : EIATTR_REQNTID
	.align		4
.L_21:
        /*0068*/ 	.byte	0x04, 0x10
        /*006a*/ 	.short	(.L_23 - .L_22)
.L_22:
        /*006c*/ 	.word	0x00000080
        /*0070*/ 	.word	0x00000001
        /*0074*/ 	.word	0x00000001


	//----- nvinfo : EIATTR_CBANK_PARAM_SIZE
	.align		4
.L_23:
        /*0078*/ 	.byte	0x03, 0x19
        /*007a*/ 	.short	0x0024


	//----- nvinfo : EIATTR_PARAM_CBANK
	.align		4
        /*007c*/ 	.byte	0x04, 0x0a
        /*007e*/ 	.short	(.L_25 - .L_24)
	.align		4
.L_24:
        /*0080*/ 	.word	index@(.nv.constant0.triton_poi_fused_cat_29)
        /*0084*/ 	.short	0x0210
        /*0086*/ 	.short	0x0024


	//----- nvinfo : EIATTR_SW_WAR
	.align		4
.L_25:
        /*0088*/ 	.byte	0x04, 0x36
        /*008a*/ 	.short	(.L_27 - .L_26)
.L_26:
        /*008c*/ 	.word	0x00000008
.L_27:


//--------------------- .nv.callgraph             --------------------------
	.section	.nv.callgraph,"",@"SHT_CUDA_CALLGRAPH"
	.align	4
	.sectionentsize	8
	.align		4
        /*0000*/ 	.word	0x00000000
	.align		4
        /*0004*/ 	.word	0xffffffff
	.align		4
        /*0008*/ 	.word	0x00000000
	.align		4
        /*000c*/ 	.word	0xfffffffe
	.align		4
        /*0010*/ 	.word	0x00000000
	.align		4
        /*0014*/ 	.word	0xfffffffd
	.align		4
        /*0018*/ 	.word	0x00000000
	.align		4
        /*001c*/ 	.word	0xfffffffc


//--------------------- .text.triton_poi_fused_cat_29 --------------------------
	.section	.text.triton_poi_fused_cat_29,"ax",@progbits
	.align	128
        .global         triton_poi_fused_cat_29
        .type           triton_poi_fused_cat_29,@function
        .size           triton_poi_fused_cat_29,(.L_x_1 - triton_poi_fused_cat_29)
        .other          triton_poi_fused_cat_29,@"STO_CUDA_ENTRY STV_DEFAULT"
triton_poi_fused_cat_29:
.text.triton_poi_fused_cat_29:
[----:B------:R-:W-:Y:S01]  /*0000*/  LDC R1, c[0x0][0x28] ;  /* 0x00000a00ff017b82 */ /* 0x000fe20000000800 */
[----:B------:R-:W1:Y:S01]  /*0010*/  S2R R0, SR_TID.X ;  /* 0x0000000000007919 */ /* 0x000e620000002100 */
[----:B------:R-:W-:Y:S01]  /*0020*/  ULDC.64 UR4, c[0x0][0x208] ;  /* 0x0000820000047ab9 */ /* 0x000fe20000000a00 */
[----:B------:R-:W-:Y:S01]  /*0030*/  ULDC.64 UR6, c[0x0][0x218] ;  /* 0x0000860000067ab9 */ /* 0x000fe20000000a00 */
[----:B------:R-:W2:Y:S01]  /*0040*/  S2R R3, SR_CTAID.X ;  /* 0x0000000000037919 */ /* 0x000ea20000002500 */
[----:B-1----:R-:W-:-:S05]  /*0050*/  IMAD.SHL.U32 R0, R0, 0x2, RZ ;  /* 0x0000000200007824 */ /* 0x002fca00078e00ff */
[----:B------:R-:W-:-:S05]  /*0060*/  LOP3.LUT R0, R0, 0xfe, RZ, 0xc0, !PT ;  /* 0x000000fe00007812 */ /* 0x000fca00078ec0ff */
[----:B--2---:R-:W-:Y:S02]  /*0070*/  IMAD R0, R3, 0x100, R0 ;  /* 0x0000010003007824 */ /* 0x004fe400078e0200 */
[----:B------:R-:W1:Y:S02]  /*0080*/  LDC.64 R2, c[0x0][0x210] ;  /* 0x00008400ff027b82 */ /* 0x000e640000000a00 */
[----:B------:R-:W-:-:S05]  /*0090*/  IMAD.HI R7, R0, 0x2aaaaaab, RZ ;  /* 0x2aaaaaab00077827 */ /* 0x000fca00078e02ff */
[----:B------:R-:W-:-:S04]  /*00a0*/  SHF.R.U32.HI R6, RZ, 0x1f, R7 ;  /* 0x0000001fff067819 */ /* 0x000fc80000011607 */
[CC--:B------:R-:W-:Y:S02]  /*00b0*/  LEA.HI.SX32 R5, R7.reuse, R6.reuse, 0x19 ;  /* 0x0000000607057211 */ /* 0x0c0fe400078fcaff */
[----:B------:R-:W-:Y:S02]  /*00c0*/  LEA.HI.SX32 R8, R7, R6, 0x17 ;  /* 0x0000000607087211 */ /* 0x000fe400078fbaff */
[C---:B------:R-:W-:Y:S01]  /*00d0*/  LEA.HI R10, R5.reuse, R5, RZ, 0x2 ;  /* 0x00000005050a7211 */ /* 0x040fe200078f10ff */
[----:B------:R-:W-:Y:S01]  /*00e0*/  IMAD R4, R5, -0x300, R0 ;  /* 0xfffffd0005047824 */ /* 0x000fe200078e0200 */
[----:B------:R-:W-:Y:S02]  /*00f0*/  LEA.HI R9, R8, R8, RZ, 0x2 ;  /* 0x0000000808097211 */ /* 0x000fe400078f10ff */
[----:B------:R-:W-:Y:S02]  /*0100*/  LOP3.LUT R10, R10, 0xfffffffc, RZ, 0xc0, !PT ;  /* 0xfffffffc0a0a7812 */ /* 0x000fe400078ec0ff */
[----:B------:R-:W-:-:S02]  /*0110*/  LOP3.LUT R9, R9, 0xfffffffc, RZ, 0xc0, !PT ;  /* 0xfffffffc09097812 */ /* 0x000fc400078ec0ff */
[----:B------:R-:W-:Y:S01]  /*0120*/  ISETP.GE.AND P0, PT, R4, 0x100, PT ;  /* 0x000001000400780c */ /* 0x000fe20003f06270 */
[----:B------:R-:W-:Y:S02]  /*0130*/  IMAD.IADD R13, R5, 0x1, -R10 ;  /* 0x00000001050d7824 */ /* 0x000fe400078e0a0a */
[----:B------:R-:W-:Y:S01]  /*0140*/  IMAD.IADD R11, R8, 0x1, -R9 ;  /* 0x00000001080b7824 */ /* 0x000fe200078e0a09 */
[----:B------:R-:W-:Y:S01]  /*0150*/  CS2R R8, SRZ ;  /* 0x0000000000087805 */ /* 0x000fe2000001ff00 */
[----:B-1----:R-:W-:-:S04]  /*0160*/  IMAD.WIDE R12, R13, 0x8, R2 ;  /* 0x000000080d0c7825 */ /* 0x002fc800078e0202 */
[----:B------:R-:W-:Y:S01]  /*0170*/  IMAD.WIDE R10, R11, 0x8, R2 ;  /* 0x000000080b0a7825 */ /* 0x000fe200078e0202 */
[----:B------:R-:W-:-:S03]  /*0180*/  CS2R R2, SRZ ;  /* 0x0000000000027805 */ /* 0x000fc6000001ff00 */
[----:B------:R-:W2:Y:S04]  /*0190*/  @!P0 LDG.E.EL.64 R8, desc[UR4][R12.64] ;  /* 0x000000040c088981 */ /* 0x000ea8000c2e1b00 */
[----:B------:R-:W3:Y:S01]  /*01a0*/  @!P0 LDG.E.EL.64 R2, desc[UR4][R10.64] ;  /* 0x000000040a028981 */ /* 0x000ee2000c2e1b00 */
[----:B------:R-:W-:-:S05]  /*01b0*/  LEA.HI.SX32 R6, R7, R6, 0x15 ;  /* 0x0000000607067211 */ /* 0x000fca00078faaff */
[----:B------:R-:W-:Y:S02]  /*01c0*/  IMAD.SHL.U32 R7, R6, 0x400, RZ ;  /* 0x0000040006077824 */ /* 0x000fe400078e00ff */
[----:B------:R-:W-:Y:S01]  /*01d0*/  IMAD.SHL.U32 R5, R5, 0x200, RZ ;  /* 0x0000020005057824 */ /* 0x000fe200078e00ff */
[----:B--2---:R-:W-:Y:S02]  /*01e0*/  SEL R9, R9, RZ, !P0 ;  /* 0x000000ff09097207 */ /* 0x004fe40004000000 */
[----:B------:R-:W-:Y:S02]  /*01f0*/  SEL R8, R8, RZ, !P0 ;  /* 0x000000ff08087207 */ /* 0x000fe40004000000 */
[----:B---3--:R-:W-:Y:S02]  /*0200*/  SEL R16, R3, RZ, !P0 ;  /* 0x000000ff03107207 */ /* 0x008fe40004000000 */
[----:B------:R-:W-:Y:S02]  /*0210*/  SHF.R.U32.HI R3, RZ, 0x1e, R9 ;  /* 0x0000001eff037819 */ /* 0x000fe40000011609 */
[----:B------:R-:W-:-:S02]  /*0220*/  SHF.R.U32.HI R14, RZ, 0x1e, R16 ;  /* 0x0000001eff0e7819 */ /* 0x000fc40000011610 */
[----:B------:R-:W-:Y:S02]  /*0230*/  LOP3.LUT R3, R3, 0x2, RZ, 0xc0, !PT ;  /* 0x0000000203037812 */ /* 0x000fe400078ec0ff */
[----:B------:R-:W-:Y:S02]  /*0240*/  SEL R15, R2, RZ, !P0 ;  /* 0x000000ff020f7207 */ /* 0x000fe40004000000 */
[----:B------:R-:W-:Y:S02]  /*0250*/  LOP3.LUT R2, R14, 0x2, RZ, 0xc0, !PT ;  /* 0x000000020e027812 */ /* 0x000fe400078ec0ff */
[----:B------:R-:W-:Y:S02]  /*0260*/  IADD3 R3, P2, R3, R8, RZ ;  /* 0x0000000803037210 */ /* 0x000fe40007f5e0ff */
[----:B------:R-:W-:-:S03]  /*0270*/  IADD3 R15, P1, R2, R15, RZ ;  /* 0x0000000f020f7210 */ /* 0x000fc60007f3e0ff */
[----:B------:R-:W-:Y:S01]  /*0280*/  IMAD.X R8, RZ, RZ, R9, P2 ;  /* 0x000000ffff087224 */ /* 0x000fe200010e0609 */
[----:B------:R-:W-:Y:S01]  /*0290*/  LEA R2, P2, R3, UR6, 0xa ;  /* 0x0000000603027c11 */ /* 0x000fe2000f8450ff */
[----:B------:R-:W-:-:S03]  /*02a0*/  IMAD.X R16, RZ, RZ, R16, P1 ;  /* 0x000000ffff107224 */ /* 0x000fc600008e0610 */
[----:B------:R-:W-:Y:S01]  /*02b0*/  LEA.HI.X R3, R3, UR7, R8, 0xa, P2 ;  /* 0x0000000703037c11 */ /* 0x000fe200090f5408 */
[----:B------:R-:W-:Y:S01]  /*02c0*/  ULDC.64 UR6, c[0x0][0x220] ;  /* 0x0000880000067ab9 */ /* 0x000fe20000000a00 */
[----:B------:R-:W-:-:S04]  /*02d0*/  LEA R2, P1, R15, R2, 0xb ;  /* 0x000000020f027211 */ /* 0x000fc800078258ff */
[----:B------:R-:W-:-:S03]  /*02e0*/  LEA.HI.X R3, R15, R3, R16, 0xb, P1 ;  /* 0x000000030f037211 */ /* 0x000fc600008f5c10 */
[----:B------:R-:W-:Y:S01]  /*02f0*/  IMAD.WIDE R2, R7, 0x4, R2 ;  /* 0x0000000407027825 */ /* 0x000fe200078e0202 */
[----:B------:R-:W-:-:S03]  /*0300*/  CS2R R6, SRZ ;  /* 0x0000000000067805 */ /* 0x000fc6000001ff00 */
[C---:B------:R-:W-:Y:S01]  /*0310*/  IMAD.WIDE R2, R4.reuse, 0x4, R2 ;  /* 0x0000000404027825 */ /* 0x040fe200078e0202 */
[----:B------:R-:W-:Y:S02]  /*0320*/  SHF.R.S32.HI R9, RZ, 0x1f, R5 ;  /* 0x0000001fff097819 */ /* 0x000fe40000011405 */
[----:B------:R-:W-:Y:S02]  /*0330*/  IADD3 R5, P2, R4, R5, RZ ;  /* 0x0000000504057210 */ /* 0x000fe40007f5e0ff */
[----:B------:R1:W2:Y:S01]  /*0340*/  @!P0 LDG.E.EL.64 R6, desc[UR4][R2.64] ;  /* 0x0000000402068981 */ /* 0x0002a2000c2e1b00 */
[C---:B------:R-:W-:Y:S02]  /*0350*/  ISETP.GT.AND P1, PT, R4.reuse, 0xff, PT ;  /* 0x000000ff0400780c */ /* 0x040fe40003f24270 */
[----:B------:R-:W-:Y:S02]  /*0360*/  LEA.HI.X.SX32 R8, R4, R9, 0x1, P2 ;  /* 0x0000000904087211 */ /* 0x000fe400010f0eff */
[----:B------:R-:W-:-:S04]  /*0370*/  LEA R4, P2, R5, UR6, 0x2 ;  /* 0x0000000605047c11 */ /* 0x000fc8000f8410ff */
[----:B------:R-:W-:Y:S02]  /*0380*/  LEA.HI.X R5, R5, UR7, R8, 0x2, P2 ;  /* 0x0000000705057c11 */ /* 0x000fe400090f1408 */
[----:B------:R-:W-:Y:S01]  /*0390*/  CS2R R8, SRZ ;  /* 0x0000000000087805 */ /* 0x000fe2000001ff00 */
[----:B-1----:R-:W1:Y:S05]  /*03a0*/  LDC.64 R2, c[0x0][0x228] ;  /* 0x00008a00ff027b82 */ /* 0x002e6a0000000a00 */
[----:B------:R-:W3:Y:S01]  /*03b0*/  @P1 LDG.E.EL.64 R8, desc[UR4][R4.64+-0x400] ;  /* 0xfffc000404081981 */ /* 0x000ee2000c2e1b00 */
[----:B-1----:R-:W-:Y:S01]  /*03c0*/  IMAD.WIDE R2, R0, 0x4, R2 ;  /* 0x0000000400027825 */ /* 0x002fe200078e0202 */
[----:B--2---:R-:W-:-:S02]  /*03d0*/  SEL R6, R6, RZ, !P0 ;  /* 0x000000ff06067207 */ /* 0x004fc40004000000 */
[----:B------:R-:W-:Y:S02]  /*03e0*/  SEL R7, R7, RZ, !P0 ;  /* 0x000000ff07077207 */ /* 0x000fe40004000000 */
[----:B------:R-:W-:Y:S02]  /*03f0*/  FSETP.GT.AND P2, PT, R6, RZ, PT ;  /* 0x000000ff0600720b */ /* 0x000fe40003f44000 */
[----:B------:R-:W-:-:S11]  /*0400*/  FSETP.GT.AND P3, PT, R7, RZ, PT ;  /* 0x000000ff0700720b */ /* 0x000fd60003f64000 */
[----:B------:R-:W-:Y:S01]  /*0410*/  @!P2 FMUL R6, R6, 0.10000000149011611938 ;  /* 0x3dcccccd0606a820 */ /* 0x000fe20000400000 */
[----:B---3--:R-:W-:Y:S01]  /*0420*/  @P0 SEL R6, R8, RZ, P1 ;  /* 0x000000ff08060207 */ /* 0x008fe20000800000 */
[----:B------:R-:W-:Y:S01]  /*0430*/  @!P3 FMUL R7, R7, 0.10000000149011611938 ;  /* 0x3dcccccd0707b820 */ /* 0x000fe20000400000 */
[----:B------:R-:W-:-:S05]  /*0440*/  @P0 SEL R7, R9, RZ, P1 ;  /* 0x000000ff09070207 */ /* 0x000fca0000800000 */
[----:B------:R-:W-:Y:S01]  /*0450*/  STG.E.64 desc[UR4][R2.64], R6 ;  /* 0x0000000602007986 */ /* 0x000fe2000c101b04 */
[----:B------:R-:W-:Y:S05]  /*0460*/  EXIT ;  /* 0x000000000000794d */ /* 0x000fea0003800000 */
.L_x_0:
[----:B------:R-:W-:-:S00]  /*0470*/  BRA `(.L_x_0) ;  /* 0xfffffffc00fc7947 */ /* 0x000fc0000383ffff */
[----:B------:R-:W-:-:S00]  /*0480*/  NOP ;  /* 0x0000000000007918 */ /* 0x000fc00000000000 */
[----:B------:R-:W-:-:S00]  /*0490*/  NOP ;  /* 0x0000000000007918 */ /* 0x000fc00000000000 */
[----:B------:R-:W-:-:S00]  /*04a0*/  NOP ;  /* 0x0000000000007918 */ /* 0x000fc00000000000 */
[----:B------:R-:W-:-:S00]  /*04b0*/  NOP ;  /* 0x0000000000007918 */ /* 0x000fc00000000000 */
[----:B------:R-:W-:-:S00]  /*04c0*/  NOP ;  /* 0x0000000000007918 */ /* 0x000fc00000000000 */
[----:B------:R-:W-:-:S00]  /*04d0*/  NOP ;  /* 0x0000000000007918 */ /* 0x000fc00000000000 */
[----:B------:R-:W-:-:S00]  /*04e0*/  NOP ;  /* 0x0000000000007918 */ /* 0x000fc00000000000 */
[----:B------:R-:W-:-:S00]  /*04f0*/  NOP ;  /* 0x0000000000007918 */ /* 0x000fc00000000000 */
.L_x_1:


//--------------------- .nv.constant0.triton_poi_fused_cat_29 --------------------------
	.section	.nv.constant0.triton_poi_fused_cat_29,"a",@progbits
	.sectionflags	@""
	.align	4
.nv.constant0.triton_poi_fused_cat_29:
	.zero		564
